//
// Generated by NVIDIA NVVM Compiler
//
// Compiler Build ID: CL-36424714
// Cuda compilation tools, release 13.0, V13.0.88
// Based on NVVM 20.0.0
//

.version 9.0
.target sm_100
.address_size 64

	// .globl	_Z6MatAddPA10000_fS0_S0_

.visible .entry _Z6MatAddPA10000_fS0_S0_(
	.param .u64 .ptr .align 1 _Z6MatAddPA10000_fS0_S0__param_0,
	.param .u64 .ptr .align 1 _Z6MatAddPA10000_fS0_S0__param_1,
	.param .u64 .ptr .align 1 _Z6MatAddPA10000_fS0_S0__param_2
)
{
	.reg .b32 	%r<3>;
	.reg .b32 	%f<4>;
	.reg .b64 	%rd<15>;

	ld.param.u64 	%rd1, [_Z6MatAddPA10000_fS0_S0__param_0];
	ld.param.u64 	%rd2, [_Z6MatAddPA10000_fS0_S0__param_1];
	ld.param.u64 	%rd3, [_Z6MatAddPA10000_fS0_S0__param_2];
	cvta.to.global.u64 	%rd4, %rd3;
	cvta.to.global.u64 	%rd5, %rd2;
	cvta.to.global.u64 	%rd6, %rd1;
	mov.u32 	%r1, %tid.x;
	mov.u32 	%r2, %tid.y;
	mul.wide.u32 	%rd7, %r1, 40000;
	add.s64 	%rd8, %rd6, %rd7;
	mul.wide.u32 	%rd9, %r2, 4;
	add.s64 	%rd10, %rd8, %rd9;
	ld.global.f32 	%f1, [%rd10];
	add.s64 	%rd11, %rd5, %rd7;
	add.s64 	%rd12, %rd11, %rd9;
	ld.global.f32 	%f2, [%rd12];
	add.f32 	%f3, %f1, %f2;
	add.s64 	%rd13, %rd4, %rd7;
	add.s64 	%rd14, %rd13, %rd9;
	st.global.f32 	[%rd14], %f3;
	ret;

}


// ===== COMPILED SASS (sm_100) =====

	.target	sm_100

	.elftype	@"ET_EXEC"


//--------------------- .note.nv.tkinfo           --------------------------
	.section	.note.nv.tkinfo,"",@"SHT_NOTE"
	.sectionflags	@"SHF_NOTE_NV_TKINFO"
	.tkinfo
        /*0018*/ 	.word	0x00000002
        /*0030*/ 	.string	""
        /*0030*/ 	.string	"ptxas"
        /*0030*/ 	.string	"Cuda compilation tools, release 13.0, V13.0.88"
        /*0030*/ 	.string	"Build cuda_13.0.r13.0/compiler.36424714_0"
        /*0030*/ 	.string	"-arch sm_100 -m 64 "



//--------------------- .note.nv.cuinfo           --------------------------
	.section	.note.nv.cuinfo,"",@"SHT_NOTE"
	.sectionflags	@"SHF_NOTE_NV_CUINFO"
        /*0018*/ 	.short	0x0002
        /*001a*/ 	.short	0x0064
        /*001c*/ 	.short	0x0082
	.zero		2


//--------------------- .nv.info                  --------------------------
	.section	.nv.info,"",@"SHT_CUDA_INFO"
	.align	4


	//----- nvinfo : EIATTR_REGCOUNT
	.align		4
        /*0000*/ 	.byte	0x04, 0x2f
        /*0002*/ 	.short	(.L_1 - .L_0)
	.align		4
.L_0:
        /*0004*/ 	.word	index@(_Z6MatAddPA10000_fS0_S0_)
        /*0008*/ 	.word	0x0000000e


	//----- nvinfo : EIATTR_FRAME_SIZE
	.align		4
.L_1:
        /*000c*/ 	.byte	0x04, 0x11
        /*000e*/ 	.short	(.L_3 - .L_2)
	.align		4
.L_2:
        /*0010*/ 	.word	index@(_Z6MatAddPA10000_fS0_S0_)
        /*0014*/ 	.word	0x00000000


	//----- nvinfo : EIATTR_MIN_STACK_SIZE
	.align		4
.L_3:
        /*0018*/ 	.byte	0x04, 0x12
        /*001a*/ 	.short	(.L_5 - .L_4)
	.align		4
.L_4:
        /*001c*/ 	.word	index@(_Z6MatAddPA10000_fS0_S0_)
        /*0020*/ 	.word	0x00000000
.L_5:


//--------------------- .nv.compat                --------------------------
	.section	.nv.compat,"",@"SHT_CUDA_COMPAT_INFO"
	.align	4
        /*0000*/ 	.byte	0x02, 0x09, 0x00, 0x00, 0x02, 0x02, 0x01, 0x00, 0x02, 0x05, 0x05, 0x00, 0x03, 0x07, 0x01, 0x01
        /*0010*/ 	.byte	0x02, 0x03, 0x00, 0x00, 0x02, 0x06, 0x01, 0x00, 0x04, 0x0b, 0x08, 0x00, 0x09, 0x00, 0x00, 0x00
        /*0020*/ 	.byte	0x00, 0x00, 0x00, 0x00


//--------------------- .nv.info._Z6MatAddPA10000_fS0_S0_ --------------------------
	.section	.nv.info._Z6MatAddPA10000_fS0_S0_,"",@"SHT_CUDA_INFO"
	.sectionflags	@""
	.align	4


	//----- nvinfo : EIATTR_CUDA_API_VERSION
	.align		4
        /*0000*/ 	.byte	0x04, 0x37
        /*0002*/ 	.short	(.L_7 - .L_6)
.L_6:
        /*0004*/ 	.word	0x00000082


	//----- nvinfo : EIATTR_KPARAM_INFO
	.align		4
.L_7:
        /*0008*/ 	.byte	0x04, 0x17
        /*000a*/ 	.short	(.L_9 - .L_8)
.L_8:
        /*000c*/ 	.word	0x00000000
        /*0010*/ 	.short	0x0002
        /*0012*/ 	.short	0x0010
        /*0014*/ 	.byte	0x00, 0xf5, 0x21, 0x00


	//----- nvinfo : EIATTR_KPARAM_INFO
	.align		4
.L_9:
        /*0018*/ 	.byte	0x04, 0x17
        /*001a*/ 	.short	(.L_11 - .L_10)
.L_10:
        /*001c*/ 	.word	0x00000000
        /*0020*/ 	.short	0x0001
        /*0022*/ 	.short	0x0008
        /*0024*/ 	.byte	0x00, 0xf5, 0x21, 0x00


	//----- nvinfo : EIATTR_KPARAM_INFO
	.align		4
.L_11:
        /*0028*/ 	.byte	0x04, 0x17
        /*002a*/ 	.short	(.L_13 - .L_12)
.L_12:
        /*002c*/ 	.word	0x00000000
        /*0030*/ 	.short	0x0000
        /*0032*/ 	.short	0x0000
        /*0034*/ 	.byte	0x00, 0xf5, 0x21, 0x00


	//----- nvinfo : EIATTR_SPARSE_MMA_MASK
	.align		4
.L_13:
        /*0038*/ 	.byte	0x03, 0x50
        /*003a*/ 	.short	0x0000


	//----- nvinfo : EIATTR_MAXREG_COUNT
	.align		4
        /*003c*/ 	.byte	0x03, 0x1b
        /*003e*/ 	.short	0x00ff


	//----- nvinfo : EIATTR_MERCURY_ISA_VERSION
	.align		4
        /*0040*/ 	.byte	0x03, 0x5f
        /*0042*/ 	.short	0x0101


	//----- nvinfo : EIATTR_VRC_CTA_INIT_COUNT
	.align		4
        /*0044*/ 	.byte	0x02, 0x4a
	.zero		1
	.zero		1


	//----- nvinfo : EIATTR_EXIT_INSTR_OFFSETS
	.align		4
        /*0048*/ 	.byte	0x04, 0x1c
        /*004a*/ 	.short	(.L_15 - .L_14)


	//   ....[0]....
.L_14:
        /*004c*/ 	.word	0x00000110


	//----- nvinfo : EIATTR_CBANK_PARAM_SIZE
	.align		4
.L_15:
        /*0050*/ 	.byte	0x03, 0x19
        /*0052*/ 	.short	0x0018


	//----- nvinfo : EIATTR_PARAM_CBANK
	.align		4
        /*0054*/ 	.byte	0x04, 0x0a
        /*0056*/ 	.short	(.L_17 - .L_16)
	.align		4
.L_16:
        /*0058*/ 	.word	index@(.nv.constant0._Z6MatAddPA10000_fS0_S0_)
        /*005c*/ 	.short	0x0380
        /*005e*/ 	.short	0x0018


	//----- nvinfo : EIATTR_SW_WAR
	.align		4
.L_17:
        /*0060*/ 	.byte	0x04, 0x36
        /*0062*/ 	.short	(.L_19 - .L_18)
.L_18:
        /*0064*/ 	.word	0x00000008
.L_19:


//--------------------- .nv.callgraph             --------------------------
	.section	.nv.callgraph,"",@"SHT_CUDA_CALLGRAPH"
	.align	4
	.sectionentsize	8
	.align		4
        /*0000*/ 	.word	0x00000000
	.align		4
        /*0004*/ 	.word	0xffffffff
	.align		4
        /*0008*/ 	.word	0x00000000
	.align		4
        /*000c*/ 	.word	0xfffffffe
	.align		4
        /*0010*/ 	.word	0x00000000
	.align		4
        /*0014*/ 	.word	0xfffffffd
	.align		4
        /*0018*/ 	.word	0x00000000
	.align		4
        /*001c*/ 	.word	0xfffffffc


//--------------------- .text._Z6MatAddPA10000_fS0_S0_ --------------------------
	.section	.text._Z6MatAddPA10000_fS0_S0_,"ax",@progbits
	.align	128
        .global         _Z6MatAddPA10000_fS0_S0_
        .type           _Z6MatAddPA10000_fS0_S0_,@function
        .size           _Z6MatAddPA10000_fS0_S0_,(.L_x_1 - _Z6MatAddPA10000_fS0_S0_)
        .other          _Z6MatAddPA10000_fS0_S0_,@"STO_CUDA_ENTRY STV_DEFAULT"
_Z6MatAddPA10000_fS0_S0_:
.text._Z6MatAddPA10000_fS0_S0_:
[----:B------:R-:W-:Y:S01]  /*0000*/  LDC R1, c[0x0][0x37c] ;  /* 0x0000df00ff017b82 */ /* 0x000fe20000000800 */
[----:B------:R-:W0:Y:S07]  /*0010*/  S2R R9, SR_TID.X ;  /* 0x0000000000097919 */ /* 0x000e2e0000002100 */
[----:B------:R-:W0:Y:S01]  /*0020*/  LDC.64 R2, c[0x0][0x380] ;  /* 0x0000e000ff027b82 */ /* 0x000e220000000a00 */
[----:B------:R-:W1:Y:S01]  /*0030*/  LDCU.64 UR4, c[0x0][0x358] ;  /* 0x00006b00ff0477ac */ /* 0x000e620008000a00 */
[----:B------:R-:W2:Y:S06]  /*0040*/  S2R R11, SR_TID.Y ;  /* 0x00000000000b7919 */ /* 0x000eac0000002200 */
[----:B------:R-:W3:Y:S08]  /*0050*/  LDC.64 R4, c[0x0][0x388] ;  /* 0x0000e200ff047b82 */ /* 0x000ef00000000a00 */
[----:B------:R-:W4:Y:S01]  /*0060*/  LDC.64 R6, c[0x0][0x390] ;  /* 0x0000e400ff067b82 */ /* 0x000f220000000a00 */
[----:B0-----:R-:W-:-:S04]  /*0070*/  IMAD.WIDE.U32 R2, R9, 0x9c40, R2 ;  /* 0x00009c4009027825 */ /* 0x001fc800078e0002 */
[----:B---3--:R-:W-:-:S04]  /*0080*/  IMAD.WIDE.U32 R4, R9, 0x9c40, R4 ;  /* 0x00009c4009047825 */ /* 0x008fc800078e0004 */
[----:B--2---:R-:W-:-:S04]  /*0090*/  IMAD.WIDE.U32 R2, R11, 0x4, R2 ;  /* 0x000000040b027825 */ /* 0x004fc800078e0002 */
[----:B------:R-:W-:Y:S02]  /*00a0*/  IMAD.WIDE.U32 R4, R11, 0x4, R4 ;  /* 0x000000040b047825 */ /* 0x000fe400078e0004 */
[----:B-1----:R-:W2:Y:S04]  /*00b0*/  LDG.E R2, desc[UR4][R2.64] ;  /* 0x0000000402027981 */ /* 0x002ea8000c1e1900 */
[----:B------:R-:W2:Y:S01]  /*00c0*/  LDG.E R5, desc[UR4][R4.64] ;  /* 0x0000000404057981 */ /* 0x000ea2000c1e1900 */
[----:B----4-:R-:W-:-:S04]  /*00d0*/  IMAD.WIDE.U32 R6, R9, 0x9c40, R6 ;  /* 0x00009c4009067825 */ /* 0x010fc800078e0006 */
[----:B------:R-:W-:-:S04]  /*00e0*/  IMAD.WIDE.U32 R6, R11, 0x4, R6 ;  /* 0x000000040b067825 */ /* 0x000fc800078e0006 */
[----:B--2---:R-:W-:-:S05]  /*00f0*/  FADD R9, R2, R5 ;  /* 0x0000000502097221 */ /* 0x004fca0000000000 */
[----:B------:R-:W-:Y:S01]  /*0100*/  STG.E desc[UR4][R6.64], R9 ;  /* 0x0000000906007986 */ /* 0x000fe2000c101904 */
[----:B------:R-:W-:Y:S05]  /*0110*/  EXIT ;  /* 0x000000000000794d */ /* 0x000fea0003800000 */
.L_x_0:
[----:B------:R-:W-:-:S00]  /*0120*/  BRA `(.L_x_0) ;  /* 0xfffffffc00fc7947 */ /* 0x000fc0000383ffff */
[----:B------:R-:W-:-:S00]  /*0130*/  NOP ;  /* 0x0000000000007918 */ /* 0x000fc00000000000 */
        /* <DEDUP_REMOVED lines=12> */
.L_x_1:


//--------------------- .nv.shared.reserved.0     --------------------------
	.section	.nv.shared.reserved.0,"aw",@nobits
	.weak		__nv_reservedSMEM_offset_0_alias
	.size		__nv_reservedSMEM_offset_0_alias, 0, 64
	.other		__nv_reservedSMEM_offset_0_alias,@"STO_CUDA_RESERVED_SHARED STV_DEFAULT"
__nv_reservedSMEM_offset_0_alias:
	.zero		0
	.zero		64


//--------------------- .nv.constant0._Z6MatAddPA10000_fS0_S0_ --------------------------
	.section	.nv.constant0._Z6MatAddPA10000_fS0_S0_,"a",@progbits
	.sectionflags	@""
	.align	4
.nv.constant0._Z6MatAddPA10000_fS0_S0_:
	.zero		920


//--------------------- SYMBOLS --------------------------

	.type		.nv.reservedSmem.offset0,@object
	.size		.nv.reservedSmem.offset0,0x4
